	.headerflags	@"EF_CUDA_TEXMODE_UNIFIED EF_CUDA_64BIT_ADDRESS EF_CUDA_ACCELERATORS EF_CUDA_SM90 EF_CUDA_VIRTUAL_SM(EF_CUDA_SM90)"
	.elftype	@"ET_EXEC"


//--------------------- .nv.info                  --------------------------
	.section	.nv.info,"",@"SHT_CUDA_INFO"
	.align	4


	//----- nvinfo : EIATTR_REGCOUNT
	.align		4
        /*0000*/ 	.byte	0x04, 0x2f
        /*0002*/ 	.short	(.L_1 - .L_0)
	.align		4
.L_0:
        /*0004*/ 	.word	index@(triton_poi_fused__to_copy_32)
        /*0008*/ 	.word	0x0000000a


	//----- nvinfo : EIATTR_MIN_STACK_SIZE
	.align		4
.L_1:
        /*000c*/ 	.byte	0x04, 0x12
        /*000e*/ 	.short	(.L_3 - .L_2)
	.align		4
.L_2:
        /*0010*/ 	.word	index@(triton_poi_fused__to_copy_32)
        /*0014*/ 	.word	0x00000000


	//----- nvinfo : EIATTR_FRAME_SIZE
	.align		4
.L_3:
        /*0018*/ 	.byte	0x04, 0x11
        /*001a*/ 	.short	(.L_5 - .L_4)
	.align		4
.L_4:
        /*001c*/ 	.word	index@(triton_poi_fused__to_copy_32)
        /*0020*/ 	.word	0x00000000


	//----- nvinfo : EIATTR_MIN_STACK_SIZE
	.align		4
.L_5:
        /*0024*/ 	.byte	0x04, 0x12
        /*0026*/ 	.short	(.L_7 - .L_6)
	.align		4
.L_6:
        /*0028*/ 	.word	index@(triton_poi_fused__to_copy_32)
        /*002c*/ 	.word	0x00000000
.L_7:


//--------------------- .nv.info.triton_poi_fused__to_copy_32 --------------------------
	.section	.nv.info.triton_poi_fused__to_copy_32,"",@"SHT_CUDA_INFO"
	.sectionflags	@""
	.align	4


	//----- nvinfo : EIATTR_CUDA_API_VERSION
	.align		4
        /*0000*/ 	.byte	0x04, 0x37
        /*0002*/ 	.short	(.L_9 - .L_8)
.L_8:
        /*0004*/ 	.word	0x0000007c


	//----- nvinfo : EIATTR_KPARAM_INFO
	.align		4
.L_9:
        /*0008*/ 	.byte	0x04, 0x17
        /*000a*/ 	.short	(.L_11 - .L_10)
.L_10:
        /*000c*/ 	.word	0x00000000
        /*0010*/ 	.short	0x0001
        /*0012*/ 	.short	0x0008
        /*0014*/ 	.byte	0x00, 0xf0, 0x11, 0x00


	//----- nvinfo : EIATTR_KPARAM_INFO
	.align		4
.L_11:
        /*0018*/ 	.byte	0x04, 0x17
        /*001a*/ 	.short	(.L_13 - .L_12)
.L_12:
        /*001c*/ 	.word	0x00000000
        /*0020*/ 	.short	0x0000
        /*0022*/ 	.short	0x0000
        /*0024*/ 	.byte	0x00, 0xf4, 0x21, 0x00


	//----- nvinfo : EIATTR_SPARSE_MMA_MASK
	.align		4
.L_13:
        /*0028*/ 	.byte	0x03, 0x50
        /*002a*/ 	.short	0x0000


	//----- nvinfo : EIATTR_MAXREG_COUNT
	.align		4
        /*002c*/ 	.byte	0x03, 0x1b
        /*002e*/ 	.short	0x00ff


	//----- nvinfo : EIATTR_EXIT_INSTR_OFFSETS
	.align		4
        /*0030*/ 	.byte	0x04, 0x1c
        /*0032*/ 	.short	(.L_15 - .L_14)


	//   ....[0]....
.L_14:
        /*0034*/ 	.word	0x00000140


	//   ....[1]....
        /*0038*/ 	.word	0x00000170


	//----- nvinfo : EIATTR_REQNTID
	.align		4
.L_15:
        /*003c*/ 	.byte	0x04, 0x10
        /*003e*/ 	.short	(.L_17 - .L_16)
.L_16:
        /*0040*/ 	.word	0x00000020
        /*0044*/ 	.word	0x00000001
        /*0048*/ 	.word	0x00000001


	//----- nvinfo : EIATTR_CBANK_PARAM_SIZE
	.align		4
.L_17:
        /*004c*/ 	.byte	0x03, 0x19
        /*004e*/ 	.short	0x000c


	//----- nvinfo : EIATTR_PARAM_CBANK
	.align		4
        /*0050*/ 	.byte	0x04, 0x0a
        /*0052*/ 	.short	(.L_19 - .L_18)
	.align		4
.L_18:
        /*0054*/ 	.word	index@(.nv.constant0.triton_poi_fused__to_copy_32)
        /*0058*/ 	.short	0x0210
        /*005a*/ 	.short	0x000c


	//----- nvinfo : EIATTR_SW_WAR
	.align		4
.L_19:
        /*005c*/ 	.byte	0x04, 0x36
        /*005e*/ 	.short	(.L_21 - .L_20)
.L_20:
        /*0060*/ 	.word	0x00000008
.L_21:


//--------------------- .nv.callgraph             --------------------------
	.section	.nv.callgraph,"",@"SHT_CUDA_CALLGRAPH"
	.align	4
	.sectionentsize	8
	.align		4
        /*0000*/ 	.word	0x00000000
	.align		4
        /*0004*/ 	.word	0xffffffff
	.align		4
        /*0008*/ 	.word	0x00000000
	.align		4
        /*000c*/ 	.word	0xfffffffe
	.align		4
        /*0010*/ 	.word	0x00000000
	.align		4
        /*0014*/ 	.word	0xfffffffd
	.align		4
        /*0018*/ 	.word	0x00000000
	.align		4
        /*001c*/ 	.word	0xfffffffc


//--------------------- .text.triton_poi_fused__to_copy_32 --------------------------
	.section	.text.triton_poi_fused__to_copy_32,"ax",@progbits
	.align	128
        .global         triton_poi_fused__to_copy_32
        .type           triton_poi_fused__to_copy_32,@function
        .size           triton_poi_fused__to_copy_32,(.L_x_1 - triton_poi_fused__to_copy_32)
        .other          triton_poi_fused__to_copy_32,@"STO_CUDA_ENTRY STV_DEFAULT"
triton_poi_fused__to_copy_32:
.text.triton_poi_fused__to_copy_32:
[----:B------:R-:W0:Y:S02]  /*0000*/  LDC R1, c[0x0][0x28] ;  /* 0x00000a00ff017b82 */ /* 0x000e240000000800 */
[----:B------:R-:W1:Y:S01]  /*0010*/  S2R R0, SR_TID.X ;  /* 0x0000000000007919 */ /* 0x000e620000002100 */
[----:B------:R-:W2:Y:S01]  /*0020*/  S2R R5, SR_CTAID.X ;  /* 0x0000000000057919 */ /* 0x000ea20000002500 */
[----:B-1----:R-:W-:-:S05]  /*0030*/  IMAD.SHL.U32 R0, R0, 0x2, RZ ;  /* 0x0000000200007824 */ /* 0x002fca00078e00ff */
[----:B------:R-:W-:-:S05]  /*0040*/  LOP3.LUT R0, R0, 0x3e, RZ, 0xc0, !PT ;  /* 0x0000003e00007812 */ /* 0x000fca00078ec0ff */
[----:B--2---:R-:W-:-:S04]  /*0050*/  IMAD R5, R5, 0x40, R0 ;  /* 0x0000004005057824 */ /* 0x004fc800078e0200 */
[C---:B------:R-:W-:Y:S01]  /*0060*/  VIADD R0, R5.reuse, 0x1 ;  /* 0x0000000105007836 */ /* 0x040fe20000000000 */
[----:B------:R-:W-:Y:S02]  /*0070*/  I2FP.F32.S32 R2, R5 ;  /* 0x0000000500027245 */ /* 0x000fe40000201400 */
[----:B------:R-:W-:Y:S02]  /*0080*/  ISETP.GE.AND P0, PT, R5, 0x40, PT ;  /* 0x000000400500780c */ /* 0x000fe40003f06270 */
[----:B------:R-:W-:Y:S01]  /*0090*/  I2FP.F32.S32 R0, R0 ;  /* 0x0000000000007245 */ /* 0x000fe20000201400 */
[----:B------:R-:W-:Y:S02]  /*00a0*/  FMUL R4, R2, 0.11111111193895339966 ;  /* 0x3de38e3902047820 */ /* 0x000fe40000400000 */
[----:B------:R-:W1:Y:S02]  /*00b0*/  LDC.64 R2, c[0x0][0x210] ;  /* 0x00008400ff027b82 */ /* 0x000e640000000a00 */
[----:B------:R-:W-:Y:S01]  /*00c0*/  FMUL R0, R0, 0.11111111193895339966 ;  /* 0x3de38e3900007820 */ /* 0x000fe20000400000 */
[----:B------:R-:W-:-:S04]  /*00d0*/  FMNMX R4, RZ, R4, !PT ;  /* 0x00000004ff047209 */ /* 0x000fc80007800000 */
[----:B------:R-:W-:Y:S02]  /*00e0*/  FMNMX R0, RZ, R0, !PT ;  /* 0x00000000ff007209 */ /* 0x000fe40007800000 */
[----:B------:R-:W2:Y:S08]  /*00f0*/  F2I.TRUNC.NTZ R4, R4 ;  /* 0x0000000400047305 */ /* 0x000eb0000020f100 */
[----:B------:R-:W3:Y:S01]  /*0100*/  F2I.TRUNC.NTZ R6, R0 ;  /* 0x0000000000067305 */ /* 0x000ee2000020f100 */
[----:B-1----:R-:W-:Y:S01]  /*0110*/  IMAD.WIDE R2, R5, 0x8, R2 ;  /* 0x0000000805027825 */ /* 0x002fe200078e0202 */
[----:B--2---:R-:W-:-:S02]  /*0120*/  SHF.R.S32.HI R5, RZ, 0x1f, R4 ;  /* 0x0000001fff057819 */ /* 0x004fc40000011404 */
[----:B---3--:R-:W-:Y:S01]  /*0130*/  SHF.R.S32.HI R7, RZ, 0x1f, R6 ;  /* 0x0000001fff077819 */ /* 0x008fe20000011406 */
[----:B------:R-:W-:Y:S06]  /*0140*/  @P0 EXIT ;  /* 0x000000000000094d */ /* 0x000fec0003800000 */
[----:B------:R-:W-:Y:S02]  /*0150*/  ULDC.64 UR4, c[0x0][0x208] ;  /* 0x0000820000047ab9 */ /* 0x000fe40000000a00 */
[----:B------:R-:W-:Y:S01]  /*0160*/  STG.E.128 desc[UR4][R2.64], R4 ;  /* 0x0000000402007986 */ /* 0x000fe2000c101d04 */
[----:B------:R-:W-:Y:S05]  /*0170*/  EXIT ;  /* 0x000000000000794d */ /* 0x000fea0003800000 */
.L_x_0:
[----:B------:R-:W-:-:S00]  /*0180*/  BRA `(.L_x_0) ;  /* 0xfffffffc00fc7947 */ /* 0x000fc0000383ffff */
[----:B------:R-:W-:-:S00]  /*0190*/  NOP ;  /* 0x0000000000007918 */ /* 0x000fc00000000000 */
        /* <DEDUP_REMOVED lines=14> */
.L_x_1:


//--------------------- .nv.constant0.triton_poi_fused__to_copy_32 --------------------------
	.section	.nv.constant0.triton_poi_fused__to_copy_32,"a",@progbits
	.sectionflags	@""
	.align	4
.nv.constant0.triton_poi_fused__to_copy_32:
	.zero		540
